//
// Generated by NVIDIA NVVM Compiler
//
// Compiler Build ID: CL-36424714
// Cuda compilation tools, release 13.0, V13.0.88
// Based on NVVM 20.0.0
//

.version 9.0
.target sm_100
.address_size 64

	// .globl	_Z12mandelKernelffffiiiPim

.visible .entry _Z12mandelKernelffffiiiPim(
	.param .f32 _Z12mandelKernelffffiiiPim_param_0,
	.param .f32 _Z12mandelKernelffffiiiPim_param_1,
	.param .f32 _Z12mandelKernelffffiiiPim_param_2,
	.param .f32 _Z12mandelKernelffffiiiPim_param_3,
	.param .u32 _Z12mandelKernelffffiiiPim_param_4,
	.param .u32 _Z12mandelKernelffffiiiPim_param_5,
	.param .u32 _Z12mandelKernelffffiiiPim_param_6,
	.param .u64 .ptr .align 1 _Z12mandelKernelffffiiiPim_param_7,
	.param .u64 _Z12mandelKernelffffiiiPim_param_8
)
{
	.reg .pred 	%p<19>;
	.reg .b32 	%r<40>;
	.reg .b32 	%f<20>;
	.reg .b64 	%rd<7>;

	ld.param.f32 	%f9, [_Z12mandelKernelffffiiiPim_param_0];
	ld.param.f32 	%f10, [_Z12mandelKernelffffiiiPim_param_1];
	ld.param.f32 	%f11, [_Z12mandelKernelffffiiiPim_param_2];
	ld.param.f32 	%f12, [_Z12mandelKernelffffiiiPim_param_3];
	ld.param.u32 	%r18, [_Z12mandelKernelffffiiiPim_param_4];
	ld.param.u32 	%r19, [_Z12mandelKernelffffiiiPim_param_5];
	ld.param.u32 	%r20, [_Z12mandelKernelffffiiiPim_param_6];
	ld.param.u64 	%rd2, [_Z12mandelKernelffffiiiPim_param_7];
	cvta.to.global.u64 	%rd1, %rd2;
	mov.u32 	%r21, %ctaid.x;
	mov.u32 	%r22, %ntid.x;
	mov.u32 	%r23, %tid.x;
	mad.lo.s32 	%r24, %r21, %r22, %r23;
	shl.b32 	%r1, %r24, 1;
	mov.u32 	%r25, %ctaid.y;
	mov.u32 	%r26, %ntid.y;
	mov.u32 	%r27, %tid.y;
	mad.lo.s32 	%r28, %r25, %r26, %r27;
	shl.b32 	%r2, %r28, 1;
	setp.ge.s32 	%p1, %r1, %r18;
	@%p1 bra 	$L__BB0_14;
	add.s32 	%r3, %r2, 2;
	setp.gt.s32 	%p2, %r20, 0;
	mov.u32 	%r38, %r1;
	@%p2 bra 	$L__BB0_2;
	bra.uni 	$L__BB0_10;
$L__BB0_2:
	neg.s32 	%r4, %r20;
	mov.u32 	%r33, %r1;
$L__BB0_3:
	setp.lt.s32 	%p10, %r2, %r19;
	@%p10 bra 	$L__BB0_5;
$L__BB0_4:
	add.s32 	%r6, %r33, 1;
	setp.gt.s32 	%p16, %r33, %r1;
	setp.ge.s32 	%p17, %r6, %r18;
	or.pred  	%p18, %p16, %p17;
	mov.u32 	%r33, %r6;
	@%p18 bra 	$L__BB0_14;
	bra.uni 	$L__BB0_3;
$L__BB0_5:
	cvt.rn.f32.s32 	%f13, %r33;
	fma.rn.f32 	%f1, %f11, %f13, %f9;
	mov.u32 	%r34, %r2;
$L__BB0_6:
	cvt.rn.f32.u32 	%f14, %r34;
	fma.rn.f32 	%f2, %f12, %f14, %f10;
	mov.b32 	%r36, 0;
	mov.u32 	%r35, %r4;
	mov.f32 	%f18, %f2;
	mov.f32 	%f19, %f1;
$L__BB0_7:
	mul.f32 	%f5, %f19, %f19;
	mul.f32 	%f6, %f18, %f18;
	add.f32 	%f15, %f5, %f6;
	setp.gt.f32 	%p11, %f15, 0f40800000;
	mov.u32 	%r37, %r36;
	@%p11 bra 	$L__BB0_9;
	sub.f32 	%f16, %f5, %f6;
	add.f32 	%f17, %f19, %f19;
	add.f32 	%f19, %f1, %f16;
	fma.rn.f32 	%f18, %f17, %f18, %f2;
	add.s32 	%r36, %r36, 1;
	add.s32 	%r35, %r35, 1;
	setp.ne.s32 	%p12, %r35, 0;
	mov.u32 	%r37, %r20;
	@%p12 bra 	$L__BB0_7;
$L__BB0_9:
	mad.lo.s32 	%r32, %r34, %r18, %r33;
	mul.wide.s32 	%rd5, %r32, 4;
	add.s64 	%rd6, %rd1, %rd5;
	st.global.u32 	[%rd6], %r37;
	add.s32 	%r34, %r34, 1;
	setp.ge.u32 	%p13, %r34, %r3;
	setp.ge.s32 	%p14, %r34, %r19;
	or.pred  	%p15, %p13, %p14;
	@%p15 bra 	$L__BB0_4;
	bra.uni 	$L__BB0_6;
$L__BB0_10:
	setp.ge.s32 	%p3, %r2, %r19;
	@%p3 bra 	$L__BB0_13;
	mov.u32 	%r39, %r2;
$L__BB0_12:
	mad.lo.s32 	%r29, %r39, %r18, %r38;
	mul.wide.s32 	%rd3, %r29, 4;
	add.s64 	%rd4, %rd1, %rd3;
	mov.b32 	%r30, 0;
	st.global.u32 	[%rd4], %r30;
	add.s32 	%r39, %r39, 1;
	setp.lt.u32 	%p4, %r39, %r3;
	setp.lt.s32 	%p5, %r39, %r19;
	and.pred  	%p6, %p4, %p5;
	@%p6 bra 	$L__BB0_12;
$L__BB0_13:
	add.s32 	%r17, %r38, 1;
	setp.le.s32 	%p7, %r38, %r1;
	setp.lt.s32 	%p8, %r17, %r18;
	and.pred  	%p9, %p7, %p8;
	mov.u32 	%r38, %r17;
	@%p9 bra 	$L__BB0_10;
$L__BB0_14:
	ret;

}


// ===== COMPILED SASS (sm_100) =====

	.target	sm_100

	.elftype	@"ET_EXEC"


//--------------------- .note.nv.tkinfo           --------------------------
	.section	.note.nv.tkinfo,"",@"SHT_NOTE"
	.sectionflags	@"SHF_NOTE_NV_TKINFO"
	.tkinfo
        /*0018*/ 	.word	0x00000002
        /*0030*/ 	.string	""
        /*0030*/ 	.string	"ptxas"
        /*0030*/ 	.string	"Cuda compilation tools, release 13.0, V13.0.88"
        /*0030*/ 	.string	"Build cuda_13.0.r13.0/compiler.36424714_0"
        /*0030*/ 	.string	"-arch sm_100 -m 64 "



//--------------------- .note.nv.cuinfo           --------------------------
	.section	.note.nv.cuinfo,"",@"SHT_NOTE"
	.sectionflags	@"SHF_NOTE_NV_CUINFO"
        /*0018*/ 	.short	0x0002
        /*001a*/ 	.short	0x0064
        /*001c*/ 	.short	0x0082
	.zero		2


//--------------------- .nv.info                  --------------------------
	.section	.nv.info,"",@"SHT_CUDA_INFO"
	.align	4


	//----- nvinfo : EIATTR_REGCOUNT
	.align		4
        /*0000*/ 	.byte	0x04, 0x2f
        /*0002*/ 	.short	(.L_1 - .L_0)
	.align		4
.L_0:
        /*0004*/ 	.word	index@(_Z12mandelKernelffffiiiPim)
        /*0008*/ 	.word	0x00000013


	//----- nvinfo : EIATTR_FRAME_SIZE
	.align		4
.L_1:
        /*000c*/ 	.byte	0x04, 0x11
        /*000e*/ 	.short	(.L_3 - .L_2)
	.align		4
.L_2:
        /*0010*/ 	.word	index@(_Z12mandelKernelffffiiiPim)
        /*0014*/ 	.word	0x00000000


	//----- nvinfo : EIATTR_MIN_STACK_SIZE
	.align		4
.L_3:
        /*0018*/ 	.byte	0x04, 0x12
        /*001a*/ 	.short	(.L_5 - .L_4)
	.align		4
.L_4:
        /*001c*/ 	.word	index@(_Z12mandelKernelffffiiiPim)
        /*0020*/ 	.word	0x00000000
.L_5:


//--------------------- .nv.compat                --------------------------
	.section	.nv.compat,"",@"SHT_CUDA_COMPAT_INFO"
	.align	4
        /*0000*/ 	.byte	0x02, 0x09, 0x00, 0x00, 0x02, 0x02, 0x01, 0x00, 0x02, 0x05, 0x05, 0x00, 0x03, 0x07, 0x01, 0x01
        /*0010*/ 	.byte	0x02, 0x03, 0x00, 0x00, 0x02, 0x06, 0x01, 0x00, 0x04, 0x0b, 0x08, 0x00, 0x01, 0x00, 0x00, 0x00
        /*0020*/ 	.byte	0x00, 0x00, 0x00, 0x00


//--------------------- .nv.info._Z12mandelKernelffffiiiPim --------------------------
	.section	.nv.info._Z12mandelKernelffffiiiPim,"",@"SHT_CUDA_INFO"
	.sectionflags	@""
	.align	4


	//----- nvinfo : EIATTR_CUDA_API_VERSION
	.align		4
        /*0000*/ 	.byte	0x04, 0x37
        /*0002*/ 	.short	(.L_7 - .L_6)
.L_6:
        /*0004*/ 	.word	0x00000082


	//----- nvinfo : EIATTR_KPARAM_INFO
	.align		4
.L_7:
        /*0008*/ 	.byte	0x04, 0x17
        /*000a*/ 	.short	(.L_9 - .L_8)
.L_8:
        /*000c*/ 	.word	0x00000000
        /*0010*/ 	.short	0x0008
        /*0012*/ 	.short	0x0028
        /*0014*/ 	.byte	0x00, 0xf0, 0x21, 0x00


	//----- nvinfo : EIATTR_KPARAM_INFO
	.align		4
.L_9:
        /*0018*/ 	.byte	0x04, 0x17
        /*001a*/ 	.short	(.L_11 - .L_10)
.L_10:
        /*001c*/ 	.word	0x00000000
        /*0020*/ 	.short	0x0007
        /*0022*/ 	.short	0x0020
        /*0024*/ 	.byte	0x00, 0xf5, 0x21, 0x00


	//----- nvinfo : EIATTR_KPARAM_INFO
	.align		4
.L_11:
        /*0028*/ 	.byte	0x04, 0x17
        /*002a*/ 	.short	(.L_13 - .L_12)
.L_12:
        /*002c*/ 	.word	0x00000000
        /*0030*/ 	.short	0x0006
        /*0032*/ 	.short	0x0018
        /*0034*/ 	.byte	0x00, 0xf0, 0x11, 0x00


	//----- nvinfo : EIATTR_KPARAM_INFO
	.align		4
.L_13:
        /*0038*/ 	.byte	0x04, 0x17
        /*003a*/ 	.short	(.L_15 - .L_14)
.L_14:
        /*003c*/ 	.word	0x00000000
        /*0040*/ 	.short	0x0005
        /*0042*/ 	.short	0x0014
        /*0044*/ 	.byte	0x00, 0xf0, 0x11, 0x00


	//----- nvinfo : EIATTR_KPARAM_INFO
	.align		4
.L_15:
        /*0048*/ 	.byte	0x04, 0x17
        /*004a*/ 	.short	(.L_17 - .L_16)
.L_16:
        /*004c*/ 	.word	0x00000000
        /*0050*/ 	.short	0x0004
        /*0052*/ 	.short	0x0010
        /*0054*/ 	.byte	0x00, 0xf0, 0x11, 0x00


	//----- nvinfo : EIATTR_KPARAM_INFO
	.align		4
.L_17:
        /*0058*/ 	.byte	0x04, 0x17
        /*005a*/ 	.short	(.L_19 - .L_18)
.L_18:
        /*005c*/ 	.word	0x00000000
        /*0060*/ 	.short	0x0003
        /*0062*/ 	.short	0x000c
        /*0064*/ 	.byte	0x00, 0xf0, 0x11, 0x00


	//----- nvinfo : EIATTR_KPARAM_INFO
	.align		4
.L_19:
        /*0068*/ 	.byte	0x04, 0x17
        /*006a*/ 	.short	(.L_21 - .L_20)
.L_20:
        /*006c*/ 	.word	0x00000000
        /*0070*/ 	.short	0x0002
        /*0072*/ 	.short	0x0008
        /*0074*/ 	.byte	0x00, 0xf0, 0x11, 0x00


	//----- nvinfo : EIATTR_KPARAM_INFO
	.align		4
.L_21:
        /*0078*/ 	.byte	0x04, 0x17
        /*007a*/ 	.short	(.L_23 - .L_22)
.L_22:
        /*007c*/ 	.word	0x00000000
        /*0080*/ 	.short	0x0001
        /*0082*/ 	.short	0x0004
        /*0084*/ 	.byte	0x00, 0xf0, 0x11, 0x00


	//----- nvinfo : EIATTR_KPARAM_INFO
	.align		4
.L_23:
        /*0088*/ 	.byte	0x04, 0x17
        /*008a*/ 	.short	(.L_25 - .L_24)
.L_24:
        /*008c*/ 	.word	0x00000000
        /*0090*/ 	.short	0x0000
        /*0092*/ 	.short	0x0000
        /*0094*/ 	.byte	0x00, 0xf0, 0x11, 0x00


	//----- nvinfo : EIATTR_SPARSE_MMA_MASK
	.align		4
.L_25:
        /*0098*/ 	.byte	0x03, 0x50
        /*009a*/ 	.short	0x0000


	//----- nvinfo : EIATTR_MAXREG_COUNT
	.align		4
        /*009c*/ 	.byte	0x03, 0x1b
        /*009e*/ 	.short	0x00ff


	//----- nvinfo : EIATTR_MERCURY_ISA_VERSION
	.align		4
        /*00a0*/ 	.byte	0x03, 0x5f
        /*00a2*/ 	.short	0x0101


	//----- nvinfo : EIATTR_VRC_CTA_INIT_COUNT
	.align		4
        /*00a4*/ 	.byte	0x02, 0x4a
	.zero		1
	.zero		1


	//----- nvinfo : EIATTR_EXIT_INSTR_OFFSETS
	.align		4
        /*00a8*/ 	.byte	0x04, 0x1c
        /*00aa*/ 	.short	(.L_27 - .L_26)


	//   ....[0]....
.L_26:
        /*00ac*/ 	.word	0x000000c0


	//   ....[1]....
        /*00b0*/ 	.word	0x000002a0


	//   ....[2]....
        /*00b4*/ 	.word	0x000005e0


	//----- nvinfo : EIATTR_CRS_STACK_SIZE
	.align		4
.L_27:
        /*00b8*/ 	.byte	0x04, 0x1e
        /*00ba*/ 	.short	(.L_29 - .L_28)
.L_28:
        /*00bc*/ 	.word	0x00000000


	//----- nvinfo : EIATTR_CBANK_PARAM_SIZE
	.align		4
.L_29:
        /*00c0*/ 	.byte	0x03, 0x19
        /*00c2*/ 	.short	0x0030


	//----- nvinfo : EIATTR_PARAM_CBANK
	.align		4
        /*00c4*/ 	.byte	0x04, 0x0a
        /*00c6*/ 	.short	(.L_31 - .L_30)
	.align		4
.L_30:
        /*00c8*/ 	.word	index@(.nv.constant0._Z12mandelKernelffffiiiPim)
        /*00cc*/ 	.short	0x0380
        /*00ce*/ 	.short	0x0030


	//----- nvinfo : EIATTR_SW_WAR
	.align		4
.L_31:
        /*00d0*/ 	.byte	0x04, 0x36
        /*00d2*/ 	.short	(.L_33 - .L_32)
.L_32:
        /*00d4*/ 	.word	0x00000008
.L_33:


//--------------------- .nv.callgraph             --------------------------
	.section	.nv.callgraph,"",@"SHT_CUDA_CALLGRAPH"
	.align	4
	.sectionentsize	8
	.align		4
        /*0000*/ 	.word	0x00000000
	.align		4
        /*0004*/ 	.word	0xffffffff
	.align		4
        /*0008*/ 	.word	0x00000000
	.align		4
        /*000c*/ 	.word	0xfffffffe
	.align		4
        /*0010*/ 	.word	0x00000000
	.align		4
        /*0014*/ 	.word	0xfffffffd
	.align		4
        /*0018*/ 	.word	0x00000000
	.align		4
        /*001c*/ 	.word	0xfffffffc


//--------------------- .text._Z12mandelKernelffffiiiPim --------------------------
	.section	.text._Z12mandelKernelffffiiiPim,"ax",@progbits
	.align	128
        .global         _Z12mandelKernelffffiiiPim
        .type           _Z12mandelKernelffffiiiPim,@function
        .size           _Z12mandelKernelffffiiiPim,(.L_x_12 - _Z12mandelKernelffffiiiPim)
        .other          _Z12mandelKernelffffiiiPim,@"STO_CUDA_ENTRY STV_DEFAULT"
_Z12mandelKernelffffiiiPim:
.text._Z12mandelKernelffffiiiPim:
[----:B------:R-:W-:Y:S01]  /*0000*/  LDC R1, c[0x0][0x37c] ;  /* 0x0000df00ff017b82 */ /* 0x000fe20000000800 */
[----:B------:R-:W0:Y:S07]  /*0010*/  S2R R3, SR_TID.X ;  /* 0x0000000000037919 */ /* 0x000e2e0000002100 */
[----:B------:R-:W0:Y:S01]  /*0020*/  S2UR UR4, SR_CTAID.X ;  /* 0x00000000000479c3 */ /* 0x000e220000002500 */
[----:B------:R-:W1:Y:S01]  /*0030*/  LDCU UR6, c[0x0][0x390] ;  /* 0x00007200ff0677ac */ /* 0x000e620008000800 */
[----:B------:R-:W2:Y:S06]  /*0040*/  S2R R5, SR_TID.Y ;  /* 0x0000000000057919 */ /* 0x000eac0000002200 */
[----:B------:R-:W0:Y:S08]  /*0050*/  LDC R0, c[0x0][0x360] ;  /* 0x0000d800ff007b82 */ /* 0x000e300000000800 */
[----:B------:R-:W2:Y:S08]  /*0060*/  S2UR UR5, SR_CTAID.Y ;  /* 0x00000000000579c3 */ /* 0x000eb00000002600 */
[----:B------:R-:W2:Y:S01]  /*0070*/  LDC R2, c[0x0][0x364] ;  /* 0x0000d900ff027b82 */ /* 0x000ea20000000800 */
[----:B0-----:R-:W-:-:S05]  /*0080*/  IMAD R0, R0, UR4, R3 ;  /* 0x0000000400007c24 */ /* 0x001fca000f8e0203 */
[----:B------:R-:W-:-:S04]  /*0090*/  SHF.L.U32 R0, R0, 0x1, RZ ;  /* 0x0000000100007819 */ /* 0x000fc800000006ff */
[----:B-1----:R-:W-:Y:S01]  /*00a0*/  ISETP.GE.AND P0, PT, R0, UR6, PT ;  /* 0x0000000600007c0c */ /* 0x002fe2000bf06270 */
[----:B--2---:R-:W-:-:S12]  /*00b0*/  IMAD R3, R2, UR5, R5 ;  /* 0x0000000502037c24 */ /* 0x004fd8000f8e0205 */
[----:B------:R-:W-:Y:S05]  /*00c0*/  @P0 EXIT ;  /* 0x000000000000094d */ /* 0x000fea0003800000 */
[----:B------:R-:W0:Y:S01]  /*00d0*/  LDCU UR4, c[0x0][0x398] ;  /* 0x00007300ff0477ac */ /* 0x000e220008000800 */
[----:B------:R-:W-:Y:S01]  /*00e0*/  IMAD.SHL.U32 R3, R3, 0x2, RZ ;  /* 0x0000000203037824 */ /* 0x000fe200078e00ff */
[----:B------:R-:W1:Y:S04]  /*00f0*/  LDCU.64 UR6, c[0x0][0x358] ;  /* 0x00006b00ff0677ac */ /* 0x000e680008000a00 */
[----:B------:R-:W-:Y:S01]  /*0100*/  IADD3 R2, PT, PT, R3, 0x2, RZ ;  /* 0x0000000203027810 */ /* 0x000fe20007ffe0ff */
[----:B0-----:R-:W-:-:S09]  /*0110*/  UISETP.GT.AND UP0, UPT, UR4, URZ, UPT ;  /* 0x000000ff0400728c */ /* 0x001fd2000bf04270 */
[----:B-1----:R-:W-:Y:S05]  /*0120*/  BRA.U UP0, `(.L_x_0) ;  /* 0x0000000100607547 */ /* 0x002fea000b800000 */
[----:B------:R-:W0:Y:S01]  /*0130*/  LDC.64 R6, c[0x0][0x3a0] ;  /* 0x0000e800ff067b82 */ /* 0x000e220000000a00 */
[----:B------:R-:W1:Y:S01]  /*0140*/  LDCU UR4, c[0x0][0x394] ;  /* 0x00007280ff0477ac */ /* 0x000e620008000800 */
[----:B------:R-:W-:Y:S01]  /*0150*/  IMAD.MOV.U32 R9, RZ, RZ, R0 ;  /* 0x000000ffff097224 */ /* 0x000fe200078e0000 */
[----:B------:R-:W2:Y:S05]  /*0160*/  LDCU UR5, c[0x0][0x390] ;  /* 0x00007200ff0577ac */ /* 0x000eaa0008000800 */
[----:B------:R-:W3:Y:S01]  /*0170*/  LDC.64 R12, c[0x0][0x390] ;  /* 0x0000e400ff0c7b82 */ /* 0x000ee20000000a00 */
[----:B-1----:R-:W-:-:S13]  /*0180*/  ISETP.GE.AND P0, PT, R3, UR4, PT ;  /* 0x0000000403007c0c */ /* 0x002fda000bf06270 */
.L_x_3:
[----:B------:R-:W-:Y:S01]  /*0190*/  BSSY.RECONVERGENT B0, `(.L_x_1) ;  /* 0x000000c000007945 */ /* 0x000fe20003800200 */
[----:B------:R-:W-:-:S03]  /*01a0*/  MOV R11, R9 ;  /* 0x00000009000b7202 */ /* 0x000fc60000000f00 */
[----:B-1----:R-:W-:Y:S05]  /*01b0*/  @P0 BRA `(.L_x_2) ;  /* 0x0000000000240947 */ /* 0x002fea0003800000 */
[C---:B---3--:R-:W-:Y:S02]  /*01c0*/  IMAD R5, R3.reuse, R12, R9 ;  /* 0x0000000c03057224 */ /* 0x048fe400078e0209 */
[----:B------:R-:W-:Y:S02]  /*01d0*/  VIADD R2, R3, 0x1 ;  /* 0x0000000103027836 */ /* 0x000fe40000000000 */
[----:B0-----:R-:W-:-:S03]  /*01e0*/  IMAD.WIDE R4, R5, 0x4, R6 ;  /* 0x0000000405047825 */ /* 0x001fc600078e0206 */
[----:B------:R-:W-:Y:S02]  /*01f0*/  ISETP.GE.AND P1, PT, R2, R13, PT ;  /* 0x0000000d0200720c */ /* 0x000fe40003f26270 */
[----:B------:R1:W-:Y:S11]  /*0200*/  STG.E desc[UR6][R4.64], RZ ;  /* 0x000000ff04007986 */ /* 0x0003f6000c101906 */
[----:B-1----:R-:W-:Y:S05]  /*0210*/  @P1 BRA `(.L_x_2) ;  /* 0x00000000000c1947 */ /* 0x002fea0003800000 */
[----:B------:R-:W-:-:S04]  /*0220*/  IMAD R5, R2, R12, R9 ;  /* 0x0000000c02057224 */ /* 0x000fc800078e0209 */
[----:B------:R-:W-:-:S05]  /*0230*/  IMAD.WIDE R4, R5, 0x4, R6 ;  /* 0x0000000405047825 */ /* 0x000fca00078e0206 */
[----:B------:R1:W-:Y:S02]  /*0240*/  STG.E desc[UR6][R4.64], RZ ;  /* 0x000000ff04007986 */ /* 0x0003e4000c101906 */
.L_x_2:
[----:B--2---:R-:W-:Y:S05]  /*0250*/  BSYNC.RECONVERGENT B0 ;  /* 0x0000000000007941 */ /* 0x004fea0003800200 */
.L_x_1:
[----:B------:R-:W-:Y:S02]  /*0260*/  IADD3 R9, PT, PT, R9, 0x1, RZ ;  /* 0x0000000109097810 */ /* 0x000fe40007ffe0ff */
[----:B------:R-:W-:Y:S02]  /*0270*/  ISETP.LE.AND P2, PT, R11, R0, PT ;  /* 0x000000000b00720c */ /* 0x000fe40003f43270 */
[----:B------:R-:W-:-:S13]  /*0280*/  ISETP.GE.AND P1, PT, R9, UR5, PT ;  /* 0x0000000509007c0c */ /* 0x000fda000bf26270 */
[----:B------:R-:W-:Y:S05]  /*0290*/  @!P1 BRA P2, `(.L_x_3) ;  /* 0xfffffffc00bc9947 */ /* 0x000fea000103ffff */
[----:B------:R-:W-:Y:S05]  /*02a0*/  EXIT ;  /* 0x000000000000794d */ /* 0x000fea0003800000 */
.L_x_0:
[----:B------:R-:W-:Y:S01]  /*02b0*/  IMAD.MOV.U32 R7, RZ, RZ, R0 ;  /* 0x000000ffff077224 */ /* 0x000fe200078e0000 */
[----:B------:R-:W-:-:S12]  /*02c0*/  UIADD3 UR4, UPT, UPT, -UR4, URZ, URZ ;  /* 0x000000ff04047290 */ /* 0x000fd8000fffe1ff */
.L_x_10:
[----:B------:R-:W0:Y:S01]  /*02d0*/  LDCU UR5, c[0x0][0x394] ;  /* 0x00007280ff0577ac */ /* 0x000e220008000800 */
[----:B------:R-:W-:Y:S01]  /*02e0*/  BSSY.RECONVERGENT B0, `(.L_x_4) ;  /* 0x000002b000007945 */ /* 0x000fe20003800200 */
[----:B0-----:R-:W-:-:S13]  /*02f0*/  ISETP.GE.AND P0, PT, R3, UR5, PT ;  /* 0x0000000503007c0c */ /* 0x001fda000bf06270 */
[----:B-1----:R-:W-:Y:S05]  /*0300*/  @P0 BRA `(.L_x_5) ;  /* 0x0000000000a00947 */ /* 0x002fea0003800000 */
[----:B------:R-:W0:Y:S01]  /*0310*/  LDC R5, c[0x0][0x380] ;  /* 0x0000e000ff057b82 */ /* 0x000e220000000800 */
[----:B------:R-:W0:Y:S01]  /*0320*/  LDCU UR5, c[0x0][0x388] ;  /* 0x00007100ff0577ac */ /* 0x000e220008000800 */
[----:B------:R-:W-:Y:S02]  /*0330*/  I2FP.F32.S32 R4, R7 ;  /* 0x0000000700047245 */ /* 0x000fe40000201400 */
[----:B------:R-:W-:-:S03]  /*0340*/  MOV R6, R3 ;  /* 0x0000000300067202 */ /* 0x000fc60000000f00 */
[----:B0-----:R-:W-:-:S07]  /*0350*/  FFMA R13, R4, UR5, R5 ;  /* 0x00000005040d7c23 */ /* 0x001fce0008000005 */
.L_x_9:
[----:B------:R-:W0:Y:S01]  /*0360*/  LDC R5, c[0x0][0x384] ;  /* 0x0000e100ff057b82 */ /* 0x000e220000000800 */
[----:B------:R-:W0:Y:S01]  /*0370*/  LDCU UR5, c[0x0][0x38c] ;  /* 0x00007180ff0577ac */ /* 0x000e220008000800 */
[----:B------:R-:W-:Y:S01]  /*0380*/  I2FP.F32.U32 R4, R6 ;  /* 0x0000000600047245 */ /* 0x000fe20000201000 */
[----:B------:R-:W-:Y:S01]  /*0390*/  BSSY.RECONVERGENT B1, `(.L_x_6) ;  /* 0x0000016000017945 */ /* 0x000fe20003800200 */
[----:B------:R-:W-:Y:S01]  /*03a0*/  MOV R16, UR4 ;  /* 0x0000000400107c02 */ /* 0x000fe20008000f00 */
[----:B------:R-:W-:-:S03]  /*03b0*/  IMAD.MOV.U32 R8, RZ, RZ, R13 ;  /* 0x000000ffff087224 */ /* 0x000fc600078e000d */
[----:B-1----:R-:W1:Y:S01]  /*03c0*/  LDC R14, c[0x0][0x398] ;  /* 0x0000e600ff0e7b82 */ /* 0x002e620000000800 */
[----:B0-----:R-:W-:Y:S01]  /*03d0*/  FFMA R11, R4, UR5, R5 ;  /* 0x00000005040b7c23 */ /* 0x001fe20008000005 */
[----:B------:R-:W-:-:S04]  /*03e0*/  IMAD.MOV.U32 R4, RZ, RZ, RZ ;  /* 0x000000ffff047224 */ /* 0x000fc800078e00ff */
[----:B------:R-:W-:-:S07]  /*03f0*/  MOV R5, R11 ;  /* 0x0000000b00057202 */ /* 0x000fce0000000f00 */
.L_x_8:
[----:B------:R-:W-:Y:S01]  /*0400*/  FMUL R12, R8, R8 ;  /* 0x00000008080c7220 */ /* 0x000fe20000400000 */
[----:B------:R-:W-:-:S04]  /*0410*/  FMUL R15, R5, R5 ;  /* 0x00000005050f7220 */ /* 0x000fc80000400000 */
[----:B------:R-:W-:-:S05]  /*0420*/  FADD R9, R12, R15 ;  /* 0x0000000f0c097221 */ /* 0x000fca0000000000 */
[----:B------:R-:W-:Y:S02]  /*0430*/  FSETP.GT.AND P0, PT, R9, 4, PT ;  /* 0x408000000900780b */ /* 0x000fe40003f04000 */
[----:B------:R-:W-:-:S11]  /*0440*/  MOV R9, R4 ;  /* 0x0000000400097202 */ /* 0x000fd60000000f00 */
[----:B------:R-:W-:Y:S05]  /*0450*/  @P0 BRA `(.L_x_7) ;  /* 0x0000000000240947 */ /* 0x000fea0003800000 */
[----:B------:R-:W-:Y:S02]  /*0460*/  VIADD R16, R16, 0x1 ;  /* 0x0000000110107836 */ /* 0x000fe40000000000 */
[----:B------:R-:W-:Y:S01]  /*0470*/  FADD R10, R8, R8 ;  /* 0x00000008080a7221 */ /* 0x000fe20000000000 */
[----:B------:R-:W-:Y:S01]  /*0480*/  FADD R8, R12, -R15 ;  /* 0x8000000f0c087221 */ /* 0x000fe20000000000 */
[----:B------:R-:W-:Y:S02]  /*0490*/  IADD3 R4, PT, PT, R4, 0x1, RZ ;  /* 0x0000000104047810 */ /* 0x000fe40007ffe0ff */
[----:B------:R-:W-:Y:S01]  /*04a0*/  ISETP.NE.AND P0, PT, R16, RZ, PT ;  /* 0x000000ff1000720c */ /* 0x000fe20003f05270 */
[----:B------:R-:W-:Y:S01]  /*04b0*/  FFMA R5, R10, R5, R11 ;  /* 0x000000050a057223 */ /* 0x000fe2000000000b */
[----:B------:R-:W-:-:S11]  /*04c0*/  FADD R8, R13, R8 ;  /* 0x000000080d087221 */ /* 0x000fd60000000000 */
[----:B------:R-:W-:Y:S05]  /*04d0*/  @P0 BRA `(.L_x_8) ;  /* 0xfffffffc00c80947 */ /* 0x000fea000383ffff */
[----:B-1----:R-:W-:-:S07]  /*04e0*/  MOV R9, R14 ;  /* 0x0000000e00097202 */ /* 0x002fce0000000f00 */
.L_x_7:
[----:B------:R-:W-:Y:S05]  /*04f0*/  BSYNC.RECONVERGENT B1 ;  /* 0x0000000000017941 */ /* 0x000fea0003800200 */
.L_x_6:
[----:B------:R-:W0:Y:S01]  /*0500*/  LDC.64 R4, c[0x0][0x3a0] ;  /* 0x0000e800ff047b82 */ /* 0x000e220000000a00 */
[----:B------:R-:W2:Y:S02]  /*0510*/  LDCU.64 UR8, c[0x0][0x390] ;  /* 0x00007200ff0877ac */ /* 0x000ea40008000a00 */
[C---:B--2---:R-:W-:Y:S02]  /*0520*/  IMAD R11, R6.reuse, UR8, R7 ;  /* 0x00000008060b7c24 */ /* 0x044fe4000f8e0207 */
[----:B------:R-:W-:Y:S02]  /*0530*/  VIADD R6, R6, 0x1 ;  /* 0x0000000106067836 */ /* 0x000fe40000000000 */
[----:B0-----:R-:W-:-:S03]  /*0540*/  IMAD.WIDE R4, R11, 0x4, R4 ;  /* 0x000000040b047825 */ /* 0x001fc600078e0204 */
[C---:B------:R-:W-:Y:S02]  /*0550*/  ISETP.GE.AND P0, PT, R6.reuse, UR9, PT ;  /* 0x0000000906007c0c */ /* 0x040fe4000bf06270 */
[----:B------:R0:W-:Y:S02]  /*0560*/  STG.E desc[UR6][R4.64], R9 ;  /* 0x0000000904007986 */ /* 0x0001e4000c101906 */
[----:B------:R-:W-:-:S13]  /*0570*/  ISETP.GE.U32.OR P0, PT, R6, R2, P0 ;  /* 0x000000020600720c */ /* 0x000fda0000706470 */
[----:B0-----:R-:W-:Y:S05]  /*0580*/  @!P0 BRA `(.L_x_9) ;  /* 0xfffffffc00748947 */ /* 0x001fea000383ffff */
.L_x_5:
[----:B------:R-:W-:Y:S05]  /*0590*/  BSYNC.RECONVERGENT B0 ;  /* 0x0000000000007941 */ /* 0x000fea0003800200 */
.L_x_4:
[----:B------:R-:W0:Y:S01]  /*05a0*/  LDCU UR5, c[0x0][0x390] ;  /* 0x00007200ff0577ac */ /* 0x000e220008000800 */
[----:B------:R-:W-:-:S04]  /*05b0*/  IADD3 R4, PT, PT, R7, 0x1, RZ ;  /* 0x0000000107047810 */ /* 0x000fc80007ffe0ff */
[----:B0-----:R-:W-:-:S04]  /*05c0*/  ISETP.GE.AND P0, PT, R4, UR5, PT ;  /* 0x0000000504007c0c */ /* 0x001fc8000bf06270 */
[----:B------:R-:W-:-:S13]  /*05d0*/  ISETP.GT.OR P0, PT, R7, R0, P0 ;  /* 0x000000000700720c */ /* 0x000fda0000704670 */
[----:B------:R-:W-:Y:S05]  /*05e0*/  @P0 EXIT ;  /* 0x000000000000094d */ /* 0x000fea0003800000 */
[----:B------:R-:W-:Y:S01]  /*05f0*/  MOV R7, R4 ;  /* 0x0000000400077202 */ /* 0x000fe20000000f00 */
[----:B------:R-:W-:Y:S06]  /*0600*/  BRA `(.L_x_10) ;  /* 0xfffffffc00307947 */ /* 0x000fec000383ffff */
.L_x_11:
[----:B------:R-:W-:-:S00]  /*0610*/  BRA `(.L_x_11) ;  /* 0xfffffffc00fc7947 */ /* 0x000fc0000383ffff */
[----:B------:R-:W-:-:S00]  /*0620*/  NOP ;  /* 0x0000000000007918 */ /* 0x000fc00000000000 */
        /* <DEDUP_REMOVED lines=13> */
.L_x_12:


//--------------------- .nv.shared.reserved.0     --------------------------
	.section	.nv.shared.reserved.0,"aw",@nobits
	.weak		__nv_reservedSMEM_offset_0_alias
	.size		__nv_reservedSMEM_offset_0_alias, 0, 64
	.other		__nv_reservedSMEM_offset_0_alias,@"STO_CUDA_RESERVED_SHARED STV_DEFAULT"
__nv_reservedSMEM_offset_0_alias:
	.zero		0
	.zero		64


//--------------------- .nv.constant0._Z12mandelKernelffffiiiPim --------------------------
	.section	.nv.constant0._Z12mandelKernelffffiiiPim,"a",@progbits
	.sectionflags	@""
	.align	4
.nv.constant0._Z12mandelKernelffffiiiPim:
	.zero		944


//--------------------- SYMBOLS --------------------------

	.type		.nv.reservedSmem.offset0,@object
	.size		.nv.reservedSmem.offset0,0x4
